	.headerflags	@"EF_CUDA_TEXMODE_UNIFIED EF_CUDA_64BIT_ADDRESS EF_CUDA_ACCELERATORS EF_CUDA_SM90 EF_CUDA_VIRTUAL_SM(EF_CUDA_SM90)"
	.elftype	@"ET_EXEC"


//--------------------- .nv.info                  --------------------------
	.section	.nv.info,"",@"SHT_CUDA_INFO"
	.align	4


	//----- nvinfo : EIATTR_REGCOUNT
	.align		4
        /*0000*/ 	.byte	0x04, 0x2f
        /*0002*/ 	.short	(.L_3 - .L_2)
	.align		4
.L_2:
        /*0004*/ 	.word	index@(triton_poi_fused__native_batch_norm_legit_no_training_add_relu_2)
        /*0008*/ 	.word	0x0000001a


	//----- nvinfo : EIATTR_MIN_STACK_SIZE
	.align		4
.L_3:
        /*000c*/ 	.byte	0x04, 0x12
        /*000e*/ 	.short	(.L_5 - .L_4)
	.align		4
.L_4:
        /*0010*/ 	.word	index@(triton_poi_fused__native_batch_norm_legit_no_training_add_relu_2)
        /*0014*/ 	.word	0x00000000


	//----- nvinfo : EIATTR_FRAME_SIZE
	.align		4
.L_5:
        /*0018*/ 	.byte	0x04, 0x11
        /*001a*/ 	.short	(.L_7 - .L_6)
	.align		4
.L_6:
        /*001c*/ 	.word	index@(triton_poi_fused__native_batch_norm_legit_no_training_add_relu_2)
        /*0020*/ 	.word	0x00000000


	//----- nvinfo : EIATTR_MIN_STACK_SIZE
	.align		4
.L_7:
        /*0024*/ 	.byte	0x04, 0x12
        /*0026*/ 	.short	(.L_9 - .L_8)
	.align		4
.L_8:
        /*0028*/ 	.word	index@(triton_poi_fused__native_batch_norm_legit_no_training_add_relu_2)
        /*002c*/ 	.word	0x00000000
.L_9:


//--------------------- .nv.info.triton_poi_fused__native_batch_norm_legit_no_training_add_relu_2 --------------------------
	.section	.nv.info.triton_poi_fused__native_batch_norm_legit_no_training_add_relu_2,"",@"SHT_CUDA_INFO"
	.sectionflags	@""
	.align	4


	//----- nvinfo : EIATTR_CUDA_API_VERSION
	.align		4
        /*0000*/ 	.byte	0x04, 0x37
        /*0002*/ 	.short	(.L_11 - .L_10)
.L_10:
        /*0004*/ 	.word	0x0000007c


	//----- nvinfo : EIATTR_KPARAM_INFO
	.align		4
.L_11:
        /*0008*/ 	.byte	0x04, 0x17
        /*000a*/ 	.short	(.L_13 - .L_12)
.L_12:
        /*000c*/ 	.word	0x00000000
        /*0010*/ 	.short	0x0007
        /*0012*/ 	.short	0x0038
        /*0014*/ 	.byte	0x00, 0xf0, 0x11, 0x00


	//----- nvinfo : EIATTR_KPARAM_INFO
	.align		4
.L_13:
        /*0018*/ 	.byte	0x04, 0x17
        /*001a*/ 	.short	(.L_15 - .L_14)
.L_14:
        /*001c*/ 	.word	0x00000000
        /*0020*/ 	.short	0x0006
        /*0022*/ 	.short	0x0030
        /*0024*/ 	.byte	0x00, 0xf4, 0x21, 0x00


	//----- nvinfo : EIATTR_KPARAM_INFO
	.align		4
.L_15:
        /*0028*/ 	.byte	0x04, 0x17
        /*002a*/ 	.short	(.L_17 - .L_16)
.L_16:
        /*002c*/ 	.word	0x00000000
        /*0030*/ 	.short	0x0005
        /*0032*/ 	.short	0x0028
        /*0034*/ 	.byte	0x00, 0xf4, 0x21, 0x00


	//----- nvinfo : EIATTR_KPARAM_INFO
	.align		4
.L_17:
        /*0038*/ 	.byte	0x04, 0x17
        /*003a*/ 	.short	(.L_19 - .L_18)
.L_18:
        /*003c*/ 	.word	0x00000000
        /*0040*/ 	.short	0x0004
        /*0042*/ 	.short	0x0020
        /*0044*/ 	.byte	0x00, 0xf4, 0x21, 0x00


	//----- nvinfo : EIATTR_KPARAM_INFO
	.align		4
.L_19:
        /*0048*/ 	.byte	0x04, 0x17
        /*004a*/ 	.short	(.L_21 - .L_20)
.L_20:
        /*004c*/ 	.word	0x00000000
        /*0050*/ 	.short	0x0003
        /*0052*/ 	.short	0x0018
        /*0054*/ 	.byte	0x00, 0xf4, 0x21, 0x00


	//----- nvinfo : EIATTR_KPARAM_INFO
	.align		4
.L_21:
        /*0058*/ 	.byte	0x04, 0x17
        /*005a*/ 	.short	(.L_23 - .L_22)
.L_22:
        /*005c*/ 	.word	0x00000000
        /*0060*/ 	.short	0x0002
        /*0062*/ 	.short	0x0010
        /*0064*/ 	.byte	0x00, 0xf4, 0x21, 0x00


	//----- nvinfo : EIATTR_KPARAM_INFO
	.align		4
.L_23:
        /*0068*/ 	.byte	0x04, 0x17
        /*006a*/ 	.short	(.L_25 - .L_24)
.L_24:
        /*006c*/ 	.word	0x00000000
        /*0070*/ 	.short	0x0001
        /*0072*/ 	.short	0x0008
        /*0074*/ 	.byte	0x00, 0xf4, 0x21, 0x00


	//----- nvinfo : EIATTR_KPARAM_INFO
	.align		4
.L_25:
        /*0078*/ 	.byte	0x04, 0x17
        /*007a*/ 	.short	(.L_27 - .L_26)
.L_26:
        /*007c*/ 	.word	0x00000000
        /*0080*/ 	.short	0x0000
        /*0082*/ 	.short	0x0000
        /*0084*/ 	.byte	0x00, 0xf4, 0x21, 0x00


	//----- nvinfo : EIATTR_SPARSE_MMA_MASK
	.align		4
.L_27:
        /*0088*/ 	.byte	0x03, 0x50
        /*008a*/ 	.short	0x0000


	//----- nvinfo : EIATTR_MAXREG_COUNT
	.align		4
        /*008c*/ 	.byte	0x03, 0x1b
        /*008e*/ 	.short	0x00ff


	//----- nvinfo : EIATTR_EXIT_INSTR_OFFSETS
	.align		4
        /*0090*/ 	.byte	0x04, 0x1c
        /*0092*/ 	.short	(.L_29 - .L_28)


	//   ....[0]....
.L_28:
        /*0094*/ 	.word	0x000004e0


	//   ....[1]....
        /*0098*/ 	.word	0x00000500


	//----- nvinfo : EIATTR_REQNTID
	.align		4
.L_29:
        /*009c*/ 	.byte	0x04, 0x10
        /*009e*/ 	.short	(.L_31 - .L_30)
.L_30:
        /*00a0*/ 	.word	0x00000080
        /*00a4*/ 	.word	0x00000001
        /*00a8*/ 	.word	0x00000001


	//----- nvinfo : EIATTR_CBANK_PARAM_SIZE
	.align		4
.L_31:
        /*00ac*/ 	.byte	0x03, 0x19
        /*00ae*/ 	.short	0x003c


	//----- nvinfo : EIATTR_PARAM_CBANK
	.align		4
        /*00b0*/ 	.byte	0x04, 0x0a
        /*00b2*/ 	.short	(.L_33 - .L_32)
	.align		4
.L_32:
        /*00b4*/ 	.word	index@(.nv.constant0.triton_poi_fused__native_batch_norm_legit_no_training_add_relu_2)
        /*00b8*/ 	.short	0x0210
        /*00ba*/ 	.short	0x003c


	//----- nvinfo : EIATTR_SW_WAR
	.align		4
.L_33:
        /*00bc*/ 	.byte	0x04, 0x36
        /*00be*/ 	.short	(.L_35 - .L_34)
.L_34:
        /*00c0*/ 	.word	0x00000008
.L_35:


//--------------------- .nv.callgraph             --------------------------
	.section	.nv.callgraph,"",@"SHT_CUDA_CALLGRAPH"
	.align	4
	.sectionentsize	8
	.align		4
        /*0000*/ 	.word	0x00000000
	.align		4
        /*0004*/ 	.word	0xffffffff
	.align		4
        /*0008*/ 	.word	0x00000000
	.align		4
        /*000c*/ 	.word	0xfffffffe
	.align		4
        /*0010*/ 	.word	0x00000000
	.align		4
        /*0014*/ 	.word	0xfffffffd
	.align		4
        /*0018*/ 	.word	0x00000000
	.align		4
        /*001c*/ 	.word	0xfffffffc


//--------------------- .nv.constant4             --------------------------
	.section	.nv.constant4,"a",@progbits
	.align	8
	.align		8
.nv.constant4:
        /*0000*/ 	.dword	_$_str
	.align		8
        /*0008*/ 	.dword	_$_str_$_2


//--------------------- .text.triton_poi_fused__native_batch_norm_legit_no_training_add_relu_2 --------------------------
	.section	.text.triton_poi_fused__native_batch_norm_legit_no_training_add_relu_2,"ax",@progbits
	.align	128
        .global         triton_poi_fused__native_batch_norm_legit_no_training_add_relu_2
        .type           triton_poi_fused__native_batch_norm_legit_no_training_add_relu_2,@function
        .size           triton_poi_fused__native_batch_norm_legit_no_training_add_relu_2,(.L_x_1 - triton_poi_fused__native_batch_norm_legit_no_training_add_relu_2)
        .other          triton_poi_fused__native_batch_norm_legit_no_training_add_relu_2,@"STO_CUDA_ENTRY STV_DEFAULT"
triton_poi_fused__native_batch_norm_legit_no_training_add_relu_2:
.text.triton_poi_fused__native_batch_norm_legit_no_training_add_relu_2:
[----:B------:R-:W0:Y:S01]  /*0000*/  LDC R1, c[0x0][0x28] ;  /* 0x00000a00ff017b82 */ /* 0x000e220000000800 */
[----:B------:R-:W1:Y:S01]  /*0010*/  S2R R0, SR_TID.X ;  /* 0x0000000000007919 */ /* 0x000e620000002100 */
[----:B------:R-:W-:Y:S01]  /*0020*/  CS2R R12, SRZ ;  /* 0x00000000000c7805 */ /* 0x000fe2000001ff00 */
[----:B------:R-:W-:-:S05]  /*0030*/  ULDC.64 UR4, c[0x0][0x208] ;  /* 0x0000820000047ab9 */ /* 0x000fca0000000a00 */
[----:B------:R-:W2:Y:S01]  /*0040*/  LDC.64 R18, c[0x0][0x218] ;  /* 0x00008600ff127b82 */ /* 0x000ea20000000a00 */
[----:B------:R-:W3:Y:S07]  /*0050*/  S2R R3, SR_CTAID.X ;  /* 0x0000000000037919 */ /* 0x000eee0000002500 */
[----:B------:R-:W4:Y:S08]  /*0060*/  LDC.64 R20, c[0x0][0x210] ;  /* 0x00008400ff147b82 */ /* 0x000f300000000a00 */
[----:B------:R-:W5:Y:S08]  /*0070*/  LDC.64 R22, c[0x0][0x220] ;  /* 0x00008800ff167b82 */ /* 0x000f700000000a00 */
[----:B------:R-:W2:Y:S01]  /*0080*/  LDC.64 R8, c[0x0][0x230] ;  /* 0x00008c00ff087b82 */ /* 0x000ea20000000a00 */
[----:B-1----:R-:W-:-:S07]  /*0090*/  SHF.L.U32 R0, R0, 0x1, RZ ;  /* 0x0000000100007819 */ /* 0x002fce00000006ff */
[----:B------:R-:W1:Y:S01]  /*00a0*/  LDC.64 R14, c[0x0][0x238] ;  /* 0x00008e00ff0e7b82 */ /* 0x000e620000000a00 */
[----:B------:R-:W-:-:S04]  /*00b0*/  LOP3.LUT R0, R0, 0xfe, RZ, 0xc0, !PT ;  /* 0x000000fe00007812 */ /* 0x000fc800078ec0ff */
[----:B---3--:R-:W-:-:S03]  /*00c0*/  LEA R0, R3, R0, 0x8 ;  /* 0x0000000003007211 */ /* 0x008fc600078e40ff */
[----:B------:R-:W3:Y:S01]  /*00d0*/  LDC.64 R2, c[0x0][0x228] ;  /* 0x00008a00ff027b82 */ /* 0x000ee20000000a00 */
[C---:B------:R-:W-:Y:S01]  /*00e0*/  ISETP.GE.AND P0, PT, R0.reuse, 0xc40, PT ;  /* 0x00000c400000780c */ /* 0x040fe20003f06270 */
[----:B------:R-:W-:-:S05]  /*00f0*/  IMAD.HI R4, R0, 0x5397829d, RZ ;  /* 0x5397829d00047827 */ /* 0x000fca00078e02ff */
[----:B------:R-:W-:-:S04]  /*0100*/  SHF.R.U32.HI R5, RZ, 0x1f, R4 ;  /* 0x0000001fff057819 */ /* 0x000fc80000011604 */
[----:B------:R-:W-:-:S04]  /*0110*/  LEA.HI.SX32 R5, R4, R5, 0x1a ;  /* 0x0000000504057211 */ /* 0x000fc800078fd2ff */
[----:B------:R-:W-:-:S04]  /*0120*/  LEA.HI R4, R5, R5, RZ, 0x2 ;  /* 0x0000000505047211 */ /* 0x000fc800078f10ff */
[----:B------:R-:W-:-:S04]  /*0130*/  LOP3.LUT R4, R4, 0xfffffffc, RZ, 0xc0, !PT ;  /* 0xfffffffc04047812 */ /* 0x000fc800078ec0ff */
[----:B------:R-:W-:-:S05]  /*0140*/  IADD3 R17, R5, -R4, RZ ;  /* 0x8000000405117210 */ /* 0x000fca0007ffe0ff */
[----:B---3--:R-:W-:-:S05]  /*0150*/  IMAD.WIDE R2, R17, 0x4, R2 ;  /* 0x0000000411027825 */ /* 0x008fca00078e0202 */
[----:B------:R-:W3:Y:S04]  /*0160*/  @!P0 LDG.E.EL R12, desc[UR4][R2.64] ;  /* 0x00000004020c8981 */ /* 0x000ee8000c2e1900 */
[----:B------:R4:W3:Y:S01]  /*0170*/  @!P0 LDG.E.EL R13, desc[UR4][R2.64] ;  /* 0x00000004020d8981 */ /* 0x0008e2000c2e1900 */
[----:B------:R-:W-:Y:S02]  /*0180*/  CS2R R6, SRZ ;  /* 0x0000000000067805 */ /* 0x000fe4000001ff00 */
[----:B------:R-:W-:Y:S01]  /*0190*/  CS2R R4, SRZ ;  /* 0x0000000000047805 */ /* 0x000fe2000001ff00 */
[----:B--2---:R-:W-:Y:S01]  /*01a0*/  IMAD.WIDE R18, R0, 0x4, R18 ;  /* 0x0000000400127825 */ /* 0x004fe200078e0212 */
[----:B------:R-:W-:-:S04]  /*01b0*/  CS2R R10, SRZ ;  /* 0x00000000000a7805 */ /* 0x000fc8000001ff00 */
[----:B------:R-:W2:Y:S01]  /*01c0*/  @!P0 LDG.E.64 R6, desc[UR4][R18.64] ;  /* 0x0000000412068981 */ /* 0x000ea2000c1e1b00 */
[----:B----4-:R-:W-:-:S04]  /*01d0*/  IMAD.WIDE R2, R0, 0x4, R20 ;  /* 0x0000000400027825 */ /* 0x010fc800078e0214 */
[C---:B-----5:R-:W-:Y:S01]  /*01e0*/  IMAD.WIDE R20, R17.reuse, 0x4, R22 ;  /* 0x0000000411147825 */ /* 0x060fe200078e0216 */
[----:B------:R-:W2:Y:S03]  /*01f0*/  @!P0 LDG.E.64 R4, desc[UR4][R2.64] ;  /* 0x0000000402048981 */ /* 0x000ea6000c1e1b00 */
[C---:B0-----:R-:W-:Y:S01]  /*0200*/  IMAD.WIDE R8, R17.reuse, 0x4, R8 ;  /* 0x0000000411087825 */ /* 0x041fe200078e0208 */
[----:B------:R-:W4:Y:S03]  /*0210*/  @!P0 LDG.E.EL R11, desc[UR4][R20.64] ;  /* 0x00000004140b8981 */ /* 0x000f26000c2e1900 */
[----:B-1----:R-:W-:Y:S01]  /*0220*/  IMAD.WIDE R22, R17, 0x4, R14 ;  /* 0x0000000411167825 */ /* 0x002fe200078e020e */
[----:B------:R-:W5:Y:S01]  /*0230*/  @!P0 LDG.E.EL R10, desc[UR4][R20.64] ;  /* 0x00000004140a8981 */ /* 0x000f62000c2e1900 */
[----:B------:R-:W-:-:S02]  /*0240*/  CS2R R16, SRZ ;  /* 0x0000000000107805 */ /* 0x000fc4000001ff00 */
[----:B------:R-:W-:-:S04]  /*0250*/  CS2R R14, SRZ ;  /* 0x00000000000e7805 */ /* 0x000fc8000001ff00 */
[----:B------:R-:W2:Y:S04]  /*0260*/  @!P0 LDG.E.EL R16, desc[UR4][R8.64] ;  /* 0x0000000408108981 */ /* 0x000ea8000c2e1900 */
[----:B------:R0:W2:Y:S04]  /*0270*/  @!P0 LDG.E.EL R17, desc[UR4][R8.64] ;  /* 0x0000000408118981 */ /* 0x0000a8000c2e1900 */
[----:B------:R-:W2:Y:S04]  /*0280*/  @!P0 LDG.E.EL R15, desc[UR4][R22.64] ;  /* 0x00000004160f8981 */ /* 0x000ea8000c2e1900 */
[----:B------:R-:W2:Y:S01]  /*0290*/  @!P0 LDG.E.EL R14, desc[UR4][R22.64] ;  /* 0x00000004160e8981 */ /* 0x000ea2000c2e1900 */
[----:B0-----:R-:W0:Y:S02]  /*02a0*/  LDC.64 R8, c[0x0][0x240] ;  /* 0x00009000ff087b82 */ /* 0x001e240000000a00 */
[----:B0-----:R-:W-:-:S04]  /*02b0*/  IMAD.WIDE R8, R0, 0x4, R8 ;  /* 0x0000000400087825 */ /* 0x001fc800078e0208 */
[----:B---3--:R-:W-:Y:S01]  /*02c0*/  FADD R12, R12, 9.9999997473787516356e-06 ;  /* 0x3727c5ac0c0c7421 */ /* 0x008fe20000000000 */
[----:B------:R-:W-:-:S03]  /*02d0*/  FADD R13, R13, 9.9999997473787516356e-06 ;  /* 0x3727c5ac0d0d7421 */ /* 0x000fc60000000000 */
[----:B------:R-:W0:Y:S08]  /*02e0*/  MUFU.SQRT R18, R12 ;  /* 0x0000000c00127308 */ /* 0x000e300000002000 */
[----:B------:R-:W1:Y:S01]  /*02f0*/  MUFU.SQRT R19, R13 ;  /* 0x0000000d00137308 */ /* 0x000e620000002000 */
[C---:B0-----:R-:W-:Y:S02]  /*0300*/  FSETP.GT.AND P1, PT, R18.reuse, 8.50705917302346158658e+37, PT ;  /* 0x7e8000001200780b */ /* 0x041fe40003f24000 */
[----:B------:R-:W-:-:S02]  /*0310*/  FSETP.GEU.AND P3, PT, R18, 1.175494350822287508e-38, PT ;  /* 0x008000001200780b */ /* 0x000fc40003f6e000 */
[C---:B-1----:R-:W-:Y:S02]  /*0320*/  FSETP.GT.AND P2, PT, R19.reuse, 8.50705917302346158658e+37, PT ;  /* 0x7e8000001300780b */ /* 0x042fe40003f44000 */
[----:B------:R-:W-:-:S07]  /*0330*/  FSETP.GEU.AND P4, PT, R19, 1.175494350822287508e-38, PT ;  /* 0x008000001300780b */ /* 0x000fce0003f8e000 */
[----:B------:R-:W-:Y:S01]  /*0340*/  @P1 FMUL R18, R18, 0.25 ;  /* 0x3e80000012121820 */ /* 0x000fe20000400000 */
[----:B------:R-:W-:-:S03]  /*0350*/  HFMA2.MMA R12, -RZ, RZ, 1.625, 0 ;  /* 0x3e800000ff0c7435 */ /* 0x000fc600000001ff */
[----:B------:R-:W-:Y:S01]  /*0360*/  @!P3 FMUL R18, R18, 16777216 ;  /* 0x4b8000001212b820 */ /* 0x000fe20000400000 */
[----:B------:R-:W-:-:S04]  /*0370*/  @P2 FMUL R19, R19, 0.25 ;  /* 0x3e80000013132820 */ /* 0x000fc80000400000 */
[----:B------:R-:W-:Y:S01]  /*0380*/  @!P4 FMUL R19, R19, 16777216 ;  /* 0x4b8000001313c820 */ /* 0x000fe20000400000 */
[----:B------:R-:W0:Y:S01]  /*0390*/  MUFU.RCP R18, R18 ;  /* 0x0000001200127308 */ /* 0x000e220000001000 */
[----:B------:R-:W-:-:S07]  /*03a0*/  FSEL R13, R12, 1, P1 ;  /* 0x3f8000000c0d7808 */ /* 0x000fce0000800000 */
[----:B------:R-:W1:Y:S01]  /*03b0*/  MUFU.RCP R19, R19 ;  /* 0x0000001300137308 */ /* 0x000e620000001000 */
[----:B------:R-:W-:Y:S01]  /*03c0*/  FSEL R12, R12, 1, P2 ;  /* 0x3f8000000c0c7808 */ /* 0x000fe20001000000 */
[----:B------:R-:W-:Y:S01]  /*03d0*/  @!P3 FMUL R13, R13, 16777216 ;  /* 0x4b8000000d0db820 */ /* 0x000fe20000400000 */
[----:B--2---:R-:W-:Y:S01]  /*03e0*/  FADD R4, R6, R4 ;  /* 0x0000000406047221 */ /* 0x004fe20000000000 */
[----:B------:R-:W-:Y:S02]  /*03f0*/  FADD R5, R7, R5 ;  /* 0x0000000507057221 */ /* 0x000fe40000000000 */
[----:B------:R-:W-:Y:S01]  /*0400*/  @!P4 FMUL R12, R12, 16777216 ;  /* 0x4b8000000c0cc820 */ /* 0x000fe20000400000 */
[----:B0-----:R-:W-:Y:S01]  /*0410*/  FMUL R18, R18, R13 ;  /* 0x0000000d12127220 */ /* 0x001fe20000400000 */
[----:B----4-:R-:W-:Y:S01]  /*0420*/  FADD R11, R4, -R11 ;  /* 0x8000000b040b7221 */ /* 0x010fe20000000000 */
[----:B-----5:R-:W-:Y:S01]  /*0430*/  FADD R10, R5, -R10 ;  /* 0x8000000a050a7221 */ /* 0x020fe20000000000 */
[----:B-1----:R-:W-:-:S02]  /*0440*/  FMUL R7, R19, R12 ;  /* 0x0000000c13077220 */ /* 0x002fc40000400000 */
[----:B------:R-:W-:Y:S02]  /*0450*/  FMUL R18, R11, R18 ;  /* 0x000000120b127220 */ /* 0x000fe40000400000 */
[----:B------:R-:W-:Y:S02]  /*0460*/  FMUL R7, R10, R7 ;  /* 0x000000070a077220 */ /* 0x000fe40000400000 */
[----:B------:R-:W-:Y:S02]  /*0470*/  FFMA R15, R18, R16, R15 ;  /* 0x00000010120f7223 */ /* 0x000fe4000000000f */
[----:B------:R-:W-:Y:S01]  /*0480*/  FFMA R7, R7, R17, R14 ;  /* 0x0000001107077223 */ /* 0x000fe2000000000e */
[----:B------:R0:W-:Y:S02]  /*0490*/  @!P0 STG.E.64 desc[UR4][R2.64], R4 ;  /* 0x0000000402008986 */ /* 0x0001e4000c101b04 */
[----:B------:R-:W-:Y:S02]  /*04a0*/  FSETP.GEU.AND P1, PT, R15, RZ, PT ;  /* 0x000000ff0f00720b */ /* 0x000fe40003f2e000 */
[----:B------:R-:W-:-:S02]  /*04b0*/  FSETP.GEU.AND P2, PT, R7, RZ, PT ;  /* 0x000000ff0700720b */ /* 0x000fc40003f4e000 */
[----:B------:R-:W-:Y:S02]  /*04c0*/  FSEL R6, R15, RZ, P1 ;  /* 0x000000ff0f067208 */ /* 0x000fe40000800000 */
[----:B------:R-:W-:Y:S01]  /*04d0*/  FSEL R7, R7, RZ, P2 ;  /* 0x000000ff07077208 */ /* 0x000fe20001000000 */
[----:B0-----:R-:W-:Y:S08]  /*04e0*/  @P0 EXIT ;  /* 0x000000000000094d */ /* 0x001ff00003800000 */
[----:B------:R-:W-:Y:S01]  /*04f0*/  STG.E.64 desc[UR4][R8.64], R6 ;  /* 0x0000000608007986 */ /* 0x000fe2000c101b04 */
[----:B------:R-:W-:Y:S05]  /*0500*/  EXIT ;  /* 0x000000000000794d */ /* 0x000fea0003800000 */
.L_x_0:
[----:B------:R-:W-:-:S00]  /*0510*/  BRA `(.L_x_0) ;  /* 0xfffffffc00fc7947 */ /* 0x000fc0000383ffff */
[----:B------:R-:W-:-:S00]  /*0520*/  NOP ;  /* 0x0000000000007918 */ /* 0x000fc00000000000 */
        /* <DEDUP_REMOVED lines=13> */
.L_x_1:


//--------------------- .nv.global.init           --------------------------
	.section	.nv.global.init,"aw",@progbits
.nv.global.init:
	.type		_$_str,@object
	.size		_$_str,(_$_str_$_2 - _$_str)
_$_str:
        /*0000*/ 	.byte	0x5f, 0x5f, 0x43, 0x55, 0x44, 0x41, 0x5f, 0x46, 0x54, 0x5a, 0x00
	.type		_$_str_$_2,@object
	.size		_$_str_$_2,(.L_1 - _$_str_$_2)
_$_str_$_2:
        /*000b*/ 	.byte	0x5f, 0x5f, 0x43, 0x55, 0x44, 0x41, 0x5f, 0x50, 0x52, 0x45, 0x43, 0x5f, 0x53, 0x51, 0x52, 0x54
        /*001b*/ 	.byte	0x00
.L_1:


//--------------------- .nv.constant0.triton_poi_fused__native_batch_norm_legit_no_training_add_relu_2 --------------------------
	.section	.nv.constant0.triton_poi_fused__native_batch_norm_legit_no_training_add_relu_2,"a",@progbits
	.sectionflags	@""
	.align	4
.nv.constant0.triton_poi_fused__native_batch_norm_legit_no_training_add_relu_2:
	.zero		588
